//
// Generated by NVIDIA NVVM Compiler
//
// Compiler Build ID: CL-36424714
// Cuda compilation tools, release 13.0, V13.0.88
// Based on NVVM 20.0.0
//

.version 9.0
.target sm_100
.address_size 64

	// .globl	_Z10reduce_sumPdS_i
// _ZZ10reduce_sumPdS_iE11shared_data has been demoted

.visible .entry _Z10reduce_sumPdS_i(
	.param .u64 .ptr .align 1 _Z10reduce_sumPdS_i_param_0,
	.param .u64 .ptr .align 1 _Z10reduce_sumPdS_i_param_1,
	.param .u32 _Z10reduce_sumPdS_i_param_2
)
{
	.reg .pred 	%p<8>;
	.reg .b32 	%r<42>;
	.reg .b64 	%rd<8>;
	.reg .b64 	%fd<27>;
	// demoted variable
	.shared .align 8 .b8 _ZZ10reduce_sumPdS_iE11shared_data[8192];
	ld.param.u64 	%rd1, [_Z10reduce_sumPdS_i_param_0];
	ld.param.u64 	%rd2, [_Z10reduce_sumPdS_i_param_1];
	ld.param.u32 	%r20, [_Z10reduce_sumPdS_i_param_2];
	mov.u32 	%r1, %tid.x;
	mov.u32 	%r21, %ctaid.x;
	mov.u32 	%r2, %ntid.x;
	mul.lo.s32 	%r3, %r21, %r2;
	add.s32 	%r4, %r3, %r1;
	setp.ge.s32 	%p1, %r4, %r20;
	@%p1 bra 	$L__BB0_2;
	cvta.to.global.u64 	%rd4, %rd1;
	mul.wide.s32 	%rd5, %r4, 8;
	add.s64 	%rd6, %rd4, %rd5;
	ld.global.f64 	%fd8, [%rd6];
	shl.b32 	%r25, %r1, 3;
	mov.u32 	%r26, _ZZ10reduce_sumPdS_iE11shared_data;
	add.s32 	%r27, %r26, %r25;
	st.shared.f64 	[%r27], %fd8;
	bra.uni 	$L__BB0_3;
$L__BB0_2:
	shl.b32 	%r22, %r1, 3;
	mov.u32 	%r23, _ZZ10reduce_sumPdS_iE11shared_data;
	add.s32 	%r24, %r23, %r22;
	mov.b64 	%rd3, 0;
	st.shared.u64 	[%r24], %rd3;
$L__BB0_3:
	bar.sync 	0;
	setp.ne.s32 	%p2, %r1, 0;
	@%p2 bra 	$L__BB0_12;
	setp.ge.s32 	%p3, %r4, %r20;
	mov.f64 	%fd26, 0d0000000000000000;
	@%p3 bra 	$L__BB0_11;
	not.b32 	%r29, %r3;
	add.s32 	%r30, %r20, %r29;
	add.s32 	%r31, %r2, -1;
	min.u32 	%r32, %r30, %r31;
	add.s32 	%r5, %r32, 1;
	and.b32  	%r6, %r5, 3;
	setp.lt.u32 	%p4, %r32, 3;
	mov.f64 	%fd26, 0d0000000000000000;
	mov.b32 	%r39, 0;
	@%p4 bra 	$L__BB0_8;
	and.b32  	%r39, %r5, -4;
	mov.u32 	%r34, _ZZ10reduce_sumPdS_iE11shared_data;
	add.s32 	%r37, %r34, 16;
	neg.s32 	%r38, %r39;
	mov.f64 	%fd26, 0d0000000000000000;
$L__BB0_7:
	ld.shared.f64 	%fd13, [%r37+-16];
	add.f64 	%fd14, %fd26, %fd13;
	ld.shared.f64 	%fd15, [%r37+-8];
	add.f64 	%fd16, %fd14, %fd15;
	ld.shared.f64 	%fd17, [%r37];
	add.f64 	%fd18, %fd16, %fd17;
	ld.shared.f64 	%fd19, [%r37+8];
	add.f64 	%fd26, %fd18, %fd19;
	add.s32 	%r38, %r38, 4;
	add.s32 	%r37, %r37, 32;
	setp.ne.s32 	%p5, %r38, 0;
	@%p5 bra 	$L__BB0_7;
$L__BB0_8:
	setp.eq.s32 	%p6, %r6, 0;
	@%p6 bra 	$L__BB0_11;
	shl.b32 	%r35, %r39, 3;
	mov.u32 	%r36, _ZZ10reduce_sumPdS_iE11shared_data;
	add.s32 	%r41, %r36, %r35;
	neg.s32 	%r40, %r6;
$L__BB0_10:
	.pragma "nounroll";
	ld.shared.f64 	%fd20, [%r41];
	add.f64 	%fd26, %fd26, %fd20;
	add.s32 	%r41, %r41, 8;
	add.s32 	%r40, %r40, 1;
	setp.ne.s32 	%p7, %r40, 0;
	@%p7 bra 	$L__BB0_10;
$L__BB0_11:
	cvta.to.global.u64 	%rd7, %rd2;
	atom.global.add.f64 	%fd21, [%rd7], %fd26;
$L__BB0_12:
	ret;

}


// ===== COMPILED SASS (sm_100) =====

	.target	sm_100

	.elftype	@"ET_EXEC"


//--------------------- .note.nv.tkinfo           --------------------------
	.section	.note.nv.tkinfo,"",@"SHT_NOTE"
	.sectionflags	@"SHF_NOTE_NV_TKINFO"
	.tkinfo
        /*0018*/ 	.word	0x00000002
        /*0030*/ 	.string	""
        /*0030*/ 	.string	"ptxas"
        /*0030*/ 	.string	"Cuda compilation tools, release 13.0, V13.0.88"
        /*0030*/ 	.string	"Build cuda_13.0.r13.0/compiler.36424714_0"
        /*0030*/ 	.string	"-arch sm_100 -m 64 "



//--------------------- .note.nv.cuinfo           --------------------------
	.section	.note.nv.cuinfo,"",@"SHT_NOTE"
	.sectionflags	@"SHF_NOTE_NV_CUINFO"
        /*0018*/ 	.short	0x0002
        /*001a*/ 	.short	0x0064
        /*001c*/ 	.short	0x0082
	.zero		2


//--------------------- .nv.info                  --------------------------
	.section	.nv.info,"",@"SHT_CUDA_INFO"
	.align	4


	//----- nvinfo : EIATTR_REGCOUNT
	.align		4
        /*0000*/ 	.byte	0x04, 0x2f
        /*0002*/ 	.short	(.L_1 - .L_0)
	.align		4
.L_0:
        /*0004*/ 	.word	index@(_Z10reduce_sumPdS_i)
        /*0008*/ 	.word	0x00000016


	//----- nvinfo : EIATTR_FRAME_SIZE
	.align		4
.L_1:
        /*000c*/ 	.byte	0x04, 0x11
        /*000e*/ 	.short	(.L_3 - .L_2)
	.align		4
.L_2:
        /*0010*/ 	.word	index@(_Z10reduce_sumPdS_i)
        /*0014*/ 	.word	0x00000000


	//----- nvinfo : EIATTR_MIN_STACK_SIZE
	.align		4
.L_3:
        /*0018*/ 	.byte	0x04, 0x12
        /*001a*/ 	.short	(.L_5 - .L_4)
	.align		4
.L_4:
        /*001c*/ 	.word	index@(_Z10reduce_sumPdS_i)
        /*0020*/ 	.word	0x00000000
.L_5:


//--------------------- .nv.compat                --------------------------
	.section	.nv.compat,"",@"SHT_CUDA_COMPAT_INFO"
	.align	4
        /*0000*/ 	.byte	0x02, 0x09, 0x00, 0x00, 0x02, 0x02, 0x01, 0x00, 0x02, 0x05, 0x05, 0x00, 0x03, 0x07, 0x01, 0x01
        /*0010*/ 	.byte	0x02, 0x03, 0x00, 0x00, 0x02, 0x06, 0x01, 0x00, 0x04, 0x0b, 0x08, 0x00, 0x01, 0x00, 0x00, 0x00
        /*0020*/ 	.byte	0x00, 0x00, 0x00, 0x00


//--------------------- .nv.info._Z10reduce_sumPdS_i --------------------------
	.section	.nv.info._Z10reduce_sumPdS_i,"",@"SHT_CUDA_INFO"
	.sectionflags	@""
	.align	4


	//----- nvinfo : EIATTR_CUDA_API_VERSION
	.align		4
        /*0000*/ 	.byte	0x04, 0x37
        /*0002*/ 	.short	(.L_7 - .L_6)
.L_6:
        /*0004*/ 	.word	0x00000082


	//----- nvinfo : EIATTR_KPARAM_INFO
	.align		4
.L_7:
        /*0008*/ 	.byte	0x04, 0x17
        /*000a*/ 	.short	(.L_9 - .L_8)
.L_8:
        /*000c*/ 	.word	0x00000000
        /*0010*/ 	.short	0x0002
        /*0012*/ 	.short	0x0010
        /*0014*/ 	.byte	0x00, 0xf0, 0x11, 0x00


	//----- nvinfo : EIATTR_KPARAM_INFO
	.align		4
.L_9:
        /*0018*/ 	.byte	0x04, 0x17
        /*001a*/ 	.short	(.L_11 - .L_10)
.L_10:
        /*001c*/ 	.word	0x00000000
        /*0020*/ 	.short	0x0001
        /*0022*/ 	.short	0x0008
        /*0024*/ 	.byte	0x00, 0xf5, 0x21, 0x00


	//----- nvinfo : EIATTR_KPARAM_INFO
	.align		4
.L_11:
        /*0028*/ 	.byte	0x04, 0x17
        /*002a*/ 	.short	(.L_13 - .L_12)
.L_12:
        /*002c*/ 	.word	0x00000000
        /*0030*/ 	.short	0x0000
        /*0032*/ 	.short	0x0000
        /*0034*/ 	.byte	0x00, 0xf5, 0x21, 0x00


	//----- nvinfo : EIATTR_SPARSE_MMA_MASK
	.align		4
.L_13:
        /*0038*/ 	.byte	0x03, 0x50
        /*003a*/ 	.short	0x0000


	//----- nvinfo : EIATTR_MAXREG_COUNT
	.align		4
        /*003c*/ 	.byte	0x03, 0x1b
        /*003e*/ 	.short	0x00ff


	//----- nvinfo : EIATTR_NUM_BARRIERS
	.align		4
        /*0040*/ 	.byte	0x02, 0x4c
        /*0042*/ 	.byte	0x01
	.zero		1


	//----- nvinfo : EIATTR_MERCURY_ISA_VERSION
	.align		4
        /*0044*/ 	.byte	0x03, 0x5f
        /*0046*/ 	.short	0x0101


	//----- nvinfo : EIATTR_VRC_CTA_INIT_COUNT
	.align		4
        /*0048*/ 	.byte	0x02, 0x4a
	.zero		1
	.zero		1


	//----- nvinfo : EIATTR_EXIT_INSTR_OFFSETS
	.align		4
        /*004c*/ 	.byte	0x04, 0x1c
        /*004e*/ 	.short	(.L_15 - .L_14)


	//   ....[0]....
.L_14:
        /*0050*/ 	.word	0x000001e0


	//   ....[1]....
        /*0054*/ 	.word	0x000007d0


	//----- nvinfo : EIATTR_CRS_STACK_SIZE
	.align		4
.L_15:
        /*0058*/ 	.byte	0x04, 0x1e
        /*005a*/ 	.short	(.L_17 - .L_16)
.L_16:
        /*005c*/ 	.word	0x00000000


	//----- nvinfo : EIATTR_CBANK_PARAM_SIZE
	.align		4
.L_17:
        /*0060*/ 	.byte	0x03, 0x19
        /*0062*/ 	.short	0x0014


	//----- nvinfo : EIATTR_PARAM_CBANK
	.align		4
        /*0064*/ 	.byte	0x04, 0x0a
        /*0066*/ 	.short	(.L_19 - .L_18)
	.align		4
.L_18:
        /*0068*/ 	.word	index@(.nv.constant0._Z10reduce_sumPdS_i)
        /*006c*/ 	.short	0x0380
        /*006e*/ 	.short	0x0014


	//----- nvinfo : EIATTR_SW_WAR
	.align		4
.L_19:
        /*0070*/ 	.byte	0x04, 0x36
        /*0072*/ 	.short	(.L_21 - .L_20)
.L_20:
        /*0074*/ 	.word	0x00000008
.L_21:


//--------------------- .nv.callgraph             --------------------------
	.section	.nv.callgraph,"",@"SHT_CUDA_CALLGRAPH"
	.align	4
	.sectionentsize	8
	.align		4
        /*0000*/ 	.word	0x00000000
	.align		4
        /*0004*/ 	.word	0xffffffff
	.align		4
        /*0008*/ 	.word	0x00000000
	.align		4
        /*000c*/ 	.word	0xfffffffe
	.align		4
        /*0010*/ 	.word	0x00000000
	.align		4
        /*0014*/ 	.word	0xfffffffd
	.align		4
        /*0018*/ 	.word	0x00000000
	.align		4
        /*001c*/ 	.word	0xfffffffc


//--------------------- .text._Z10reduce_sumPdS_i --------------------------
	.section	.text._Z10reduce_sumPdS_i,"ax",@progbits
	.align	128
        .global         _Z10reduce_sumPdS_i
        .type           _Z10reduce_sumPdS_i,@function
        .size           _Z10reduce_sumPdS_i,(.L_x_12 - _Z10reduce_sumPdS_i)
        .other          _Z10reduce_sumPdS_i,@"STO_CUDA_ENTRY STV_DEFAULT"
_Z10reduce_sumPdS_i:
.text._Z10reduce_sumPdS_i:
[----:B------:R-:W-:Y:S01]  /*0000*/  LDC R1, c[0x0][0x37c] ;  /* 0x0000df00ff017b82 */ /* 0x000fe20000000800 */
[----:B------:R-:W0:Y:S07]  /*0010*/  S2R R0, SR_TID.X ;  /* 0x0000000000007919 */ /* 0x000e2e0000002100 */
[----:B------:R-:W1:Y:S01]  /*0020*/  S2UR UR4, SR_CTAID.X ;  /* 0x00000000000479c3 */ /* 0x000e620000002500 */
[----:B------:R-:W1:Y:S01]  /*0030*/  LDCU UR7, c[0x0][0x360] ;  /* 0x00006c00ff0777ac */ /* 0x000e620008000800 */
[----:B------:R-:W-:Y:S01]  /*0040*/  BSSY.RECONVERGENT B0, `(.L_x_0) ;  /* 0x0000017000007945 */ /* 0x000fe20003800200 */
[----:B------:R-:W2:Y:S05]  /*0050*/  LDCU.64 UR8, c[0x0][0x358] ;  /* 0x00006b00ff0877ac */ /* 0x000eaa0008000a00 */
[----:B------:R-:W3:Y:S01]  /*0060*/  LDC R4, c[0x0][0x390] ;  /* 0x0000e400ff047b82 */ /* 0x000ee20000000800 */
[----:B-1----:R-:W-:-:S06]  /*0070*/  UIMAD UR4, UR4, UR7, URZ ;  /* 0x00000007040472a4 */ /* 0x002fcc000f8e02ff */
[----:B0-----:R-:W-:-:S05]  /*0080*/  VIADD R5, R0, UR4 ;  /* 0x0000000400057c36 */ /* 0x001fca0008000000 */
[----:B---3--:R-:W-:-:S13]  /*0090*/  ISETP.GE.AND P0, PT, R5, R4, PT ;  /* 0x000000040500720c */ /* 0x008fda0003f06270 */
[----:B--2---:R-:W-:Y:S05]  /*00a0*/  @P0 BRA `(.L_x_1) ;  /* 0x0000000000280947 */ /* 0x004fea0003800000 */
[----:B------:R-:W0:Y:S02]  /*00b0*/  LDC.64 R2, c[0x0][0x380] ;  /* 0x0000e000ff027b82 */ /* 0x000e240000000a00 */
[----:B0-----:R-:W-:-:S06]  /*00c0*/  IMAD.WIDE R2, R5, 0x8, R2 ;  /* 0x0000000805027825 */ /* 0x001fcc00078e0202 */
[----:B------:R-:W2:Y:S01]  /*00d0*/  LDG.E.64 R2, desc[UR8][R2.64] ;  /* 0x0000000802027981 */ /* 0x000ea2000c1e1b00 */
[----:B------:R-:W0:Y:S01]  /*00e0*/  S2UR UR6, SR_CgaCtaId ;  /* 0x00000000000679c3 */ /* 0x000e220000008800 */
[----:B------:R-:W-:Y:S02]  /*00f0*/  UMOV UR5, 0x400 ;  /* 0x0000040000057882 */ /* 0x000fe40000000000 */
[----:B0-----:R-:W-:-:S06]  /*0100*/  ULEA UR5, UR6, UR5, 0x18 ;  /* 0x0000000506057291 */ /* 0x001fcc000f8ec0ff */
[----:B------:R-:W-:-:S04]  /*0110*/  IMAD.U32 R17, RZ, RZ, UR5 ;  /* 0x00000005ff117e24 */ /* 0x000fc8000f8e00ff */
[----:B------:R-:W-:-:S05]  /*0120*/  IMAD R5, R0, 0x8, R17 ;  /* 0x0000000800057824 */ /* 0x000fca00078e0211 */
[----:B--2---:R1:W-:Y:S01]  /*0130*/  STS.64 [R5], R2 ;  /* 0x0000000205007388 */ /* 0x0043e20000000a00 */
[----:B------:R-:W-:Y:S05]  /*0140*/  BRA `(.L_x_2) ;  /* 0x0000000000187947 */ /* 0x000fea0003800000 */
.L_x_1:
[----:B------:R-:W0:Y:S01]  /*0150*/  S2UR UR6, SR_CgaCtaId ;  /* 0x00000000000679c3 */ /* 0x000e220000008800 */
[----:B------:R-:W-:Y:S02]  /*0160*/  UMOV UR5, 0x400 ;  /* 0x0000040000057882 */ /* 0x000fe40000000000 */
[----:B0-----:R-:W-:-:S06]  /*0170*/  ULEA UR5, UR6, UR5, 0x18 ;  /* 0x0000000506057291 */ /* 0x001fcc000f8ec0ff */
[----:B------:R-:W-:-:S04]  /*0180*/  IMAD.U32 R17, RZ, RZ, UR5 ;  /* 0x00000005ff117e24 */ /* 0x000fc8000f8e00ff */
[----:B------:R-:W-:-:S05]  /*0190*/  IMAD R2, R0, 0x8, R17 ;  /* 0x0000000800027824 */ /* 0x000fca00078e0211 */
[----:B------:R0:W-:Y:S02]  /*01a0*/  STS.64 [R2], RZ ;  /* 0x000000ff02007388 */ /* 0x0001e40000000a00 */
.L_x_2:
[----:B------:R-:W-:Y:S05]  /*01b0*/  BSYNC.RECONVERGENT B0 ;  /* 0x0000000000007941 */ /* 0x000fea0003800200 */
.L_x_0:
[----:B------:R-:W-:Y:S01]  /*01c0*/  BAR.SYNC.DEFER_BLOCKING 0x0 ;  /* 0x0000000000007b1d */ /* 0x000fe20000010000 */
[----:B------:R-:W-:-:S13]  /*01d0*/  ISETP.NE.AND P1, PT, R0, RZ, PT ;  /* 0x000000ff0000720c */ /* 0x000fda0003f25270 */
[----:B------:R-:W-:Y:S05]  /*01e0*/  @P1 EXIT ;  /* 0x000000000000194d */ /* 0x000fea0003800000 */
[----:B------:R-:W-:Y:S01]  /*01f0*/  BSSY.RECONVERGENT B0, `(.L_x_3) ;  /* 0x000005b000007945 */ /* 0x000fe20003800200 */
[----:B------:R-:W-:-:S03]  /*0200*/  CS2R R18, SRZ ;  /* 0x0000000000127805 */ /* 0x000fc6000001ff00 */
[----:B------:R-:W-:Y:S05]  /*0210*/  @P0 BRA `(.L_x_4) ;  /* 0x0000000400600947 */ /* 0x000fea0003800000 */
[----:B------:R-:W-:Y:S01]  /*0220*/  UIADD3 UR5, UPT, UPT, UR7, -0x1, URZ ;  /* 0xffffffff07057890 */ /* 0x000fe2000fffe0ff */
[----:B------:R-:W-:Y:S01]  /*0230*/  LOP3.LUT R0, RZ, UR4, RZ, 0x33, !PT ;  /* 0x00000004ff007c12 */ /* 0x000fe2000f8e33ff */
[----:B01----:R-:W-:Y:S01]  /*0240*/  IMAD.MOV.U32 R2, RZ, RZ, RZ ;  /* 0x000000ffff027224 */ /* 0x003fe200078e00ff */
[----:B------:R-:W-:-:S03]  /*0250*/  CS2R R18, SRZ ;  /* 0x0000000000127805 */ /* 0x000fc6000001ff00 */
[----:B------:R-:W-:-:S04]  /*0260*/  VIADDMNMX.U32 R0, R0, R4, UR5, PT ;  /* 0x0000000500007e46 */ /* 0x000fc8000b800004 */
[C---:B------:R-:W-:Y:S01]  /*0270*/  ISETP.GE.U32.AND P0, PT, R0.reuse, 0x3, PT ;  /* 0x000000030000780c */ /* 0x040fe20003f06070 */
[----:B------:R-:W-:-:S05]  /*0280*/  VIADD R0, R0, 0x1 ;  /* 0x0000000100007836 */ /* 0x000fca0000000000 */
[----:B------:R-:W-:-:S07]  /*0290*/  LOP3.LUT R16, R0, 0x3, RZ, 0xc0, !PT ;  /* 0x0000000300107812 */ /* 0x000fce00078ec0ff */
[----:B------:R-:W-:Y:S05]  /*02a0*/  @!P0 BRA `(.L_x_5) ;  /* 0x0000000400148947 */ /* 0x000fea0003800000 */
[----:B------:R-:W-:Y:S01]  /*02b0*/  LOP3.LUT R2, R0, 0xfffffffc, RZ, 0xc0, !PT ;  /* 0xfffffffc00027812 */ /* 0x000fe200078ec0ff */
[----:B------:R-:W-:Y:S01]  /*02c0*/  VIADD R0, R17, 0x10 ;  /* 0x0000001011007836 */ /* 0x000fe20000000000 */
[----:B------:R-:W-:-:S03]  /*02d0*/  CS2R R18, SRZ ;  /* 0x0000000000127805 */ /* 0x000fc6000001ff00 */
[----:B------:R-:W-:-:S05]  /*02e0*/  IMAD.MOV R3, RZ, RZ, -R2 ;  /* 0x000000ffff037224 */ /* 0x000fca00078e0a02 */
[----:B------:R-:W-:-:S13]  /*02f0*/  ISETP.GE.AND P0, PT, R3, RZ, PT ;  /* 0x000000ff0300720c */ /* 0x000fda0003f06270 */
[----:B------:R-:W-:Y:S05]  /*0300*/  @P0 BRA `(.L_x_6) ;  /* 0x0000000000d40947 */ /* 0x000fea0003800000 */
[----:B------:R-:W-:Y:S01]  /*0310*/  IMAD.MOV R4, RZ, RZ, -R3 ;  /* 0x000000ffff047224 */ /* 0x000fe200078e0a03 */
[----:B------:R-:W-:-:S04]  /*0320*/  PLOP3.LUT P0, PT, PT, PT, PT, 0x80, 0x8 ;  /* 0x000000000008781c */ /* 0x000fc80003f0f070 */
[----:B------:R-:W-:-:S13]  /*0330*/  ISETP.GT.AND P1, PT, R4, 0xc, PT ;  /* 0x0000000c0400780c */ /* 0x000fda0003f24270 */
[----:B------:R-:W-:Y:S05]  /*0340*/  @!P1 BRA `(.L_x_7) ;  /* 0x0000000000749947 */ /* 0x000fea0003800000 */
[----:B------:R-:W-:-:S13]  /*0350*/  PLOP3.LUT P0, PT, PT, PT, PT, 0x8, 0x80 ;  /* 0x000000000080781c */ /* 0x000fda0003f0e170 */
.L_x_8:
[----:B------:R-:W0:Y:S01]  /*0360*/  LDS.128 R8, [R0+-0x10] ;  /* 0xfffff00000087984 */ /* 0x000e220000000c00 */
[----:B------:R-:W-:-:S03]  /*0370*/  IADD3 R3, PT, PT, R3, 0x10, RZ ;  /* 0x0000001003037810 */ /* 0x000fc60007ffe0ff */
[----:B------:R-:W1:Y:S01]  /*0380*/  LDS.128 R4, [R0] ;  /* 0x0000000000047984 */ /* 0x000e620000000c00 */
[----:B------:R-:W-:-:S03]  /*0390*/  ISETP.GE.AND P1, PT, R3, -0xc, PT ;  /* 0xfffffff40300780c */ /* 0x000fc60003f26270 */
[----:B------:R-:W2:Y:S01]  /*03a0*/  LDS.128 R12, [R0+0x10] ;  /* 0x00001000000c7984 */ /* 0x000ea20000000c00 */
[----:B0-----:R-:W-:-:S08]  /*03b0*/  DADD R8, R8, R18 ;  /* 0x0000000008087229 */ /* 0x001fd00000000012 */
[----:B------:R-:W-:Y:S02]  /*03c0*/  DADD R18, R8, R10 ;  /* 0x0000000008127229 */ /* 0x000fe4000000000a */
[----:B------:R-:W0:Y:S06]  /*03d0*/  LDS.128 R8, [R0+0x20] ;  /* 0x0000200000087984 */ /* 0x000e2c0000000c00 */
[----:B-1----:R-:W-:-:S08]  /*03e0*/  DADD R4, R18, R4 ;  /* 0x0000000012047229 */ /* 0x002fd00000000004 */
[----:B------:R-:W-:Y:S02]  /*03f0*/  DADD R18, R4, R6 ;  /* 0x0000000004127229 */ /* 0x000fe40000000006 */
[----:B------:R-:W1:Y:S06]  /*0400*/  LDS.128 R4, [R0+0x30] ;  /* 0x0000300000047984 */ /* 0x000e6c0000000c00 */
[----:B--2---:R-:W-:-:S08]  /*0410*/  DADD R12, R18, R12 ;  /* 0x00000000120c7229 */ /* 0x004fd0000000000c */
[----:B------:R-:W-:Y:S02]  /*0420*/  DADD R18, R12, R14 ;  /* 0x000000000c127229 */ /* 0x000fe4000000000e */
[----:B------:R-:W2:Y:S06]  /*0430*/  LDS.128 R12, [R0+0x40] ;  /* 0x00004000000c7984 */ /* 0x000eac0000000c00 */
[----:B0-----:R-:W-:-:S08]  /*0440*/  DADD R8, R18, R8 ;  /* 0x0000000012087229 */ /* 0x001fd00000000008 */
[----:B------:R-:W-:Y:S02]  /*0450*/  DADD R18, R8, R10 ;  /* 0x0000000008127229 */ /* 0x000fe4000000000a */
[----:B------:R-:W0:Y:S06]  /*0460*/  LDS.128 R8, [R0+0x50] ;  /* 0x0000500000087984 */ /* 0x000e2c0000000c00 */
[----:B-1----:R-:W-:-:S08]  /*0470*/  DADD R4, R18, R4 ;  /* 0x0000000012047229 */ /* 0x002fd00000000004 */
[----:B------:R-:W-:Y:S02]  /*0480*/  DADD R18, R4, R6 ;  /* 0x0000000004127229 */ /* 0x000fe40000000006 */
[----:B------:R1:W3:Y:S06]  /*0490*/  LDS.128 R4, [R0+0x60] ;  /* 0x0000600000047984 */ /* 0x0002ec0000000c00 */
[----:B--2---:R-:W-:Y:S01]  /*04a0*/  DADD R12, R18, R12 ;  /* 0x00000000120c7229 */ /* 0x004fe2000000000c */
[----:B-1----:R-:W-:-:S07]  /*04b0*/  VIADD R0, R0, 0x80 ;  /* 0x0000008000007836 */ /* 0x002fce0000000000 */
[----:B------:R-:W-:-:S08]  /*04c0*/  DADD R12, R12, R14 ;  /* 0x000000000c0c7229 */ /* 0x000fd0000000000e */
[----:B0-----:R-:W-:-:S08]  /*04d0*/  DADD R8, R12, R8 ;  /* 0x000000000c087229 */ /* 0x001fd00000000008 */
[----:B------:R-:W-:-:S08]  /*04e0*/  DADD R8, R8, R10 ;  /* 0x0000000008087229 */ /* 0x000fd0000000000a */
[----:B---3--:R-:W-:-:S08]  /*04f0*/  DADD R4, R8, R4 ;  /* 0x0000000008047229 */ /* 0x008fd00000000004 */
[----:B------:R-:W-:Y:S01]  /*0500*/  DADD R18, R4, R6 ;  /* 0x0000000004127229 */ /* 0x000fe20000000006 */
[----:B------:R-:W-:Y:S10]  /*0510*/  @!P1 BRA `(.L_x_8) ;  /* 0xfffffffc00909947 */ /* 0x000ff4000383ffff */
.L_x_7:
[----:B------:R-:W-:-:S05]  /*0520*/  IMAD.MOV R4, RZ, RZ, -R3 ;  /* 0x000000ffff047224 */ /* 0x000fca00078e0a03 */
[----:B------:R-:W-:-:S13]  /*0530*/  ISETP.GT.AND P1, PT, R4, 0x4, PT ;  /* 0x000000040400780c */ /* 0x000fda0003f24270 */
[----:B------:R-:W-:Y:S05]  /*0540*/  @!P1 BRA `(.L_x_9) ;  /* 0x00000000003c9947 */ /* 0x000fea0003800000 */
[----:B------:R-:W0:Y:S01]  /*0550*/  LDS.128 R12, [R0+-0x10] ;  /* 0xfffff000000c7984 */ /* 0x000e220000000c00 */
[----:B------:R-:W-:Y:S01]  /*0560*/  PLOP3.LUT P0, PT, PT, PT, PT, 0x8, 0x80 ;  /* 0x000000000080781c */ /* 0x000fe20003f0e170 */
[----:B------:R-:W-:Y:S02]  /*0570*/  VIADD R3, R3, 0x8 ;  /* 0x0000000803037836 */ /* 0x000fe40000000000 */
[----:B------:R-:W1:Y:S04]  /*0580*/  LDS.128 R8, [R0] ;  /* 0x0000000000087984 */ /* 0x000e680000000c00 */
[----:B------:R-:W2:Y:S01]  /*0590*/  LDS.128 R4, [R0+0x10] ;  /* 0x0000100000047984 */ /* 0x000ea20000000c00 */
[----:B0-----:R-:W-:-:S08]  /*05a0*/  DADD R12, R18, R12 ;  /* 0x00000000120c7229 */ /* 0x001fd0000000000c */
[----:B------:R-:W-:Y:S02]  /*05b0*/  DADD R18, R12, R14 ;  /* 0x000000000c127229 */ /* 0x000fe4000000000e */
[----:B------:R0:W3:Y:S06]  /*05c0*/  LDS.128 R12, [R0+0x20] ;  /* 0x00002000000c7984 */ /* 0x0000ec0000000c00 */
[----:B-1----:R-:W-:Y:S01]  /*05d0*/  DADD R8, R18, R8 ;  /* 0x0000000012087229 */ /* 0x002fe20000000008 */
[----:B0-----:R-:W-:-:S07]  /*05e0*/  VIADD R0, R0, 0x40 ;  /* 0x0000004000007836 */ /* 0x001fce0000000000 */
[----:B------:R-:W-:-:S08]  /*05f0*/  DADD R8, R8, R10 ;  /* 0x0000000008087229 */ /* 0x000fd0000000000a */
[----:B--2---:R-:W-:-:S08]  /*0600*/  DADD R4, R8, R4 ;  /* 0x0000000008047229 */ /* 0x004fd00000000004 */
[----:B------:R-:W-:-:S08]  /*0610*/  DADD R4, R4, R6 ;  /* 0x0000000004047229 */ /* 0x000fd00000000006 */
[----:B---3--:R-:W-:-:S08]  /*0620*/  DADD R4, R4, R12 ;  /* 0x0000000004047229 */ /* 0x008fd0000000000c */
[----:B------:R-:W-:-:S11]  /*0630*/  DADD R18, R4, R14 ;  /* 0x0000000004127229 */ /* 0x000fd6000000000e */
.L_x_9:
[----:B------:R-:W-:-:S13]  /*0640*/  ISETP.NE.OR P0, PT, R3, RZ, P0 ;  /* 0x000000ff0300720c */ /* 0x000fda0000705670 */
[----:B------:R-:W-:Y:S05]  /*0650*/  @!P0 BRA `(.L_x_5) ;  /* 0x0000000000288947 */ /* 0x000fea0003800000 */
.L_x_6:
[----:B------:R-:W0:Y:S01]  /*0660*/  LDS.128 R4, [R0+-0x10] ;  /* 0xfffff00000047984 */ /* 0x000e220000000c00 */
[----:B------:R-:W-:-:S03]  /*0670*/  VIADD R3, R3, 0x4 ;  /* 0x0000000403037836 */ /* 0x000fc60000000000 */
[----:B------:R1:W2:Y:S02]  /*0680*/  LDS.128 R8, [R0] ;  /* 0x0000000000087984 */ /* 0x0002a40000000c00 */
[----:B------:R-:W-:Y:S02]  /*0690*/  ISETP.NE.AND P0, PT, R3, RZ, PT ;  /* 0x000000ff0300720c */ /* 0x000fe40003f05270 */
[----:B-1----:R-:W-:Y:S01]  /*06a0*/  IADD3 R0, PT, PT, R0, 0x20, RZ ;  /* 0x0000002000007810 */ /* 0x002fe20007ffe0ff */
[----:B0-----:R-:W-:-:S08]  /*06b0*/  DADD R4, R4, R18 ;  /* 0x0000000004047229 */ /* 0x001fd00000000012 */
[----:B------:R-:W-:-:S08]  /*06c0*/  DADD R4, R4, R6 ;  /* 0x0000000004047229 */ /* 0x000fd00000000006 */
[----:B--2---:R-:W-:-:S08]  /*06d0*/  DADD R4, R4, R8 ;  /* 0x0000000004047229 */ /* 0x004fd00000000008 */
[----:B------:R-:W-:Y:S01]  /*06e0*/  DADD R18, R4, R10 ;  /* 0x0000000004127229 */ /* 0x000fe2000000000a */
[----:B------:R-:W-:Y:S10]  /*06f0*/  @P0 BRA `(.L_x_6) ;  /* 0xfffffffc00d80947 */ /* 0x000ff4000383ffff */
.L_x_5:
[----:B------:R-:W-:-:S13]  /*0700*/  ISETP.NE.AND P0, PT, R16, RZ, PT ;  /* 0x000000ff1000720c */ /* 0x000fda0003f05270 */
[----:B------:R-:W-:Y:S05]  /*0710*/  @!P0 BRA `(.L_x_4) ;  /* 0x0000000000208947 */ /* 0x000fea0003800000 */
[----:B------:R-:W-:Y:S02]  /*0720*/  IMAD R17, R2, 0x8, R17 ;  /* 0x0000000802117824 */ /* 0x000fe400078e0211 */
[----:B------:R-:W-:-:S07]  /*0730*/  IMAD.MOV R16, RZ, RZ, -R16 ;  /* 0x000000ffff107224 */ /* 0x000fce00078e0a10 */
.L_x_10:
[----:B------:R0:W1:Y:S01]  /*0740*/  LDS.64 R2, [R17] ;  /* 0x0000000011027984 */ /* 0x0000620000000a00 */
[----:B------:R-:W-:-:S05]  /*0750*/  VIADD R16, R16, 0x1 ;  /* 0x0000000110107836 */ /* 0x000fca0000000000 */
[----:B------:R-:W-:Y:S01]  /*0760*/  ISETP.NE.AND P0, PT, R16, RZ, PT ;  /* 0x000000ff1000720c */ /* 0x000fe20003f05270 */
[----:B0-----:R-:W-:Y:S01]  /*0770*/  VIADD R17, R17, 0x8 ;  /* 0x0000000811117836 */ /* 0x001fe20000000000 */
[----:B-1----:R-:W-:-:S11]  /*0780*/  DADD R18, R2, R18 ;  /* 0x0000000002127229 */ /* 0x002fd60000000012 */
[----:B------:R-:W-:Y:S05]  /*0790*/  @P0 BRA `(.L_x_10) ;  /* 0xfffffffc00e80947 */ /* 0x000fea000383ffff */
.L_x_4:
[----:B------:R-:W-:Y:S05]  /*07a0*/  BSYNC.RECONVERGENT B0 ;  /* 0x0000000000007941 */ /* 0x000fea0003800200 */
.L_x_3:
[----:B01----:R-:W0:Y:S02]  /*07b0*/  LDC.64 R2, c[0x0][0x388] ;  /* 0x0000e200ff027b82 */ /* 0x003e240000000a00 */
[----:B0-----:R-:W-:Y:S01]  /*07c0*/  REDG.E.ADD.F64.RN.STRONG.GPU desc[UR8][R2.64], R18 ;  /* 0x00000012020079a6 */ /* 0x001fe2000c12ff08 */
[----:B------:R-:W-:Y:S05]  /*07d0*/  EXIT ;  /* 0x000000000000794d */ /* 0x000fea0003800000 */
.L_x_11:
[----:B------:R-:W-:-:S00]  /*07e0*/  BRA `(.L_x_11) ;  /* 0xfffffffc00fc7947 */ /* 0x000fc0000383ffff */
[----:B------:R-:W-:-:S00]  /*07f0*/  NOP ;  /* 0x0000000000007918 */ /* 0x000fc00000000000 */
        /* <DEDUP_REMOVED lines=8> */
.L_x_12:


//--------------------- .nv.shared._Z10reduce_sumPdS_i --------------------------
	.section	.nv.shared._Z10reduce_sumPdS_i,"aw",@nobits
	.sectionflags	@""
	.align	8
.nv.shared._Z10reduce_sumPdS_i:
	.zero		9216


//--------------------- .nv.shared.reserved.0     --------------------------
	.section	.nv.shared.reserved.0,"aw",@nobits
	.weak		__nv_reservedSMEM_offset_0_alias
	.size		__nv_reservedSMEM_offset_0_alias, 0, 64
	.other		__nv_reservedSMEM_offset_0_alias,@"STO_CUDA_RESERVED_SHARED STV_DEFAULT"
__nv_reservedSMEM_offset_0_alias:
	.zero		0
	.zero		64


//--------------------- .nv.constant0._Z10reduce_sumPdS_i --------------------------
	.section	.nv.constant0._Z10reduce_sumPdS_i,"a",@progbits
	.sectionflags	@""
	.align	4
.nv.constant0._Z10reduce_sumPdS_i:
	.zero		916


//--------------------- SYMBOLS --------------------------

	.type		.nv.reservedSmem.offset0,@object
	.size		.nv.reservedSmem.offset0,0x4
	.type		.nv.reservedSmem.cap,@object
	.size		.nv.reservedSmem.cap,0x4
